//
// Generated by NVIDIA NVVM Compiler
//
// Compiler Build ID: CL-36424714
// Cuda compilation tools, release 13.0, V13.0.88
// Based on NVVM 20.0.0
//

.version 9.0
.target sm_100
.address_size 64

	// .globl	_Z3addiPfS_
.extern .func  (.param .b32 func_retval0) vprintf
(
	.param .b64 vprintf_param_0,
	.param .b64 vprintf_param_1
)
;
.global .align 1 .b8 $str[47] = {116, 104, 114, 101, 97, 100, 32, 61, 32, 37, 100, 47, 37, 100, 44, 32, 98, 108, 111, 99, 107, 32, 61, 32, 37, 100, 47, 37, 100, 44, 32, 105, 110, 100, 101, 120, 32, 61, 32, 37, 100, 47, 37, 100, 32, 10};

.visible .entry _Z3addiPfS_(
	.param .u32 _Z3addiPfS__param_0,
	.param .u64 .ptr .align 1 _Z3addiPfS__param_1,
	.param .u64 .ptr .align 1 _Z3addiPfS__param_2
)
{
	.local .align 8 .b8 	__local_depot0[24];
	.reg .b64 	%SP;
	.reg .b64 	%SPL;
	.reg .pred 	%p<7>;
	.reg .b32 	%r<33>;
	.reg .b32 	%f<16>;
	.reg .b64 	%rd<22>;

	mov.u64 	%SPL, __local_depot0;
	cvta.local.u64 	%SP, %SPL;
	ld.param.u32 	%r12, [_Z3addiPfS__param_0];
	ld.param.u64 	%rd3, [_Z3addiPfS__param_1];
	ld.param.u64 	%rd4, [_Z3addiPfS__param_2];
	cvta.to.global.u64 	%rd1, %rd4;
	cvta.to.global.u64 	%rd2, %rd3;
	add.u64 	%rd5, %SP, 0;
	add.u64 	%rd6, %SPL, 0;
	mov.u32 	%r13, %ctaid.x;
	mov.u32 	%r14, %ntid.x;
	mov.u32 	%r15, %tid.x;
	mad.lo.s32 	%r31, %r13, %r14, %r15;
	mov.u32 	%r16, %nctaid.x;
	mul.lo.s32 	%r2, %r14, %r16;
	st.local.v2.u32 	[%rd6], {%r15, %r14};
	st.local.v2.u32 	[%rd6+8], {%r13, %r16};
	st.local.v2.u32 	[%rd6+16], {%r31, %r2};
	mov.u64 	%rd7, $str;
	cvta.global.u64 	%rd8, %rd7;
	{ // callseq 0, 0
	.param .b64 param0;
	st.param.b64 	[param0], %rd8;
	.param .b64 param1;
	st.param.b64 	[param1], %rd5;
	.param .b32 retval0;
	call.uni (retval0), 
	vprintf, 
	(
	param0, 
	param1
	);
	ld.param.b32 	%r17, [retval0];
	} // callseq 0
	setp.ge.s32 	%p1, %r31, %r12;
	@%p1 bra 	$L__BB0_7;
	add.s32 	%r19, %r31, %r2;
	max.s32 	%r20, %r12, %r19;
	setp.lt.s32 	%p2, %r19, %r12;
	selp.u32 	%r21, 1, 0, %p2;
	add.s32 	%r22, %r19, %r21;
	sub.s32 	%r23, %r20, %r22;
	div.u32 	%r24, %r23, %r2;
	add.s32 	%r3, %r24, %r21;
	and.b32  	%r25, %r3, 3;
	setp.eq.s32 	%p3, %r25, 3;
	@%p3 bra 	$L__BB0_4;
	add.s32 	%r26, %r3, 1;
	and.b32  	%r27, %r26, 3;
	neg.s32 	%r29, %r27;
$L__BB0_3:
	.pragma "nounroll";
	mul.wide.s32 	%rd9, %r31, 4;
	add.s64 	%rd10, %rd1, %rd9;
	add.s64 	%rd11, %rd2, %rd9;
	ld.global.f32 	%f1, [%rd11];
	ld.global.f32 	%f2, [%rd10];
	add.f32 	%f3, %f1, %f2;
	st.global.f32 	[%rd10], %f3;
	add.s32 	%r31, %r31, %r2;
	add.s32 	%r29, %r29, 1;
	setp.ne.s32 	%p4, %r29, 0;
	@%p4 bra 	$L__BB0_3;
$L__BB0_4:
	setp.lt.u32 	%p5, %r3, 3;
	@%p5 bra 	$L__BB0_7;
	mul.wide.s32 	%rd15, %r2, 4;
	shl.b32 	%r28, %r2, 2;
$L__BB0_6:
	mul.wide.s32 	%rd12, %r31, 4;
	add.s64 	%rd13, %rd2, %rd12;
	ld.global.f32 	%f4, [%rd13];
	add.s64 	%rd14, %rd1, %rd12;
	ld.global.f32 	%f5, [%rd14];
	add.f32 	%f6, %f4, %f5;
	st.global.f32 	[%rd14], %f6;
	add.s64 	%rd16, %rd13, %rd15;
	ld.global.f32 	%f7, [%rd16];
	add.s64 	%rd17, %rd14, %rd15;
	ld.global.f32 	%f8, [%rd17];
	add.f32 	%f9, %f7, %f8;
	st.global.f32 	[%rd17], %f9;
	add.s64 	%rd18, %rd16, %rd15;
	ld.global.f32 	%f10, [%rd18];
	add.s64 	%rd19, %rd17, %rd15;
	ld.global.f32 	%f11, [%rd19];
	add.f32 	%f12, %f10, %f11;
	st.global.f32 	[%rd19], %f12;
	add.s64 	%rd20, %rd18, %rd15;
	ld.global.f32 	%f13, [%rd20];
	add.s64 	%rd21, %rd19, %rd15;
	ld.global.f32 	%f14, [%rd21];
	add.f32 	%f15, %f13, %f14;
	st.global.f32 	[%rd21], %f15;
	add.s32 	%r31, %r28, %r31;
	setp.lt.s32 	%p6, %r31, %r12;
	@%p6 bra 	$L__BB0_6;
$L__BB0_7:
	ret;

}


// ===== COMPILED SASS (sm_100) =====

	.target	sm_100

	.elftype	@"ET_EXEC"


//--------------------- .note.nv.tkinfo           --------------------------
	.section	.note.nv.tkinfo,"",@"SHT_NOTE"
	.sectionflags	@"SHF_NOTE_NV_TKINFO"
	.tkinfo
        /*0018*/ 	.word	0x00000002
        /*0030*/ 	.string	""
        /*0030*/ 	.string	"ptxas"
        /*0030*/ 	.string	"Cuda compilation tools, release 13.0, V13.0.88"
        /*0030*/ 	.string	"Build cuda_13.0.r13.0/compiler.36424714_0"
        /*0030*/ 	.string	"-arch sm_100 -m 64 "



//--------------------- .note.nv.cuinfo           --------------------------
	.section	.note.nv.cuinfo,"",@"SHT_NOTE"
	.sectionflags	@"SHF_NOTE_NV_CUINFO"
        /*0018*/ 	.short	0x0002
        /*001a*/ 	.short	0x0064
        /*001c*/ 	.short	0x0082
	.zero		2


//--------------------- .nv.info                  --------------------------
	.section	.nv.info,"",@"SHT_CUDA_INFO"
	.align	4


	//----- nvinfo : EIATTR_REGCOUNT
	.align		4
        /*0000*/ 	.byte	0x04, 0x2f
        /*0002*/ 	.short	(.L_2 - .L_1)
	.align		4
.L_1:
        /*0004*/ 	.word	index@(_Z3addiPfS_)
        /*0008*/ 	.word	0x00000018


	//----- nvinfo : EIATTR_FRAME_SIZE
	.align		4
.L_2:
        /*000c*/ 	.byte	0x04, 0x11
        /*000e*/ 	.short	(.L_4 - .L_3)
	.align		4
.L_3:
        /*0010*/ 	.word	index@(_Z3addiPfS_)
        /*0014*/ 	.word	0x00000018


	//----- nvinfo : EIATTR_MIN_STACK_SIZE
	.align		4
.L_4:
        /*0018*/ 	.byte	0x04, 0x12
        /*001a*/ 	.short	(.L_6 - .L_5)
	.align		4
.L_5:
        /*001c*/ 	.word	index@(_Z3addiPfS_)
        /*0020*/ 	.word	0x00000018
.L_6:


//--------------------- .nv.compat                --------------------------
	.section	.nv.compat,"",@"SHT_CUDA_COMPAT_INFO"
	.align	4
        /*0000*/ 	.byte	0x02, 0x09, 0x00, 0x00, 0x02, 0x02, 0x01, 0x00, 0x02, 0x05, 0x05, 0x00, 0x03, 0x07, 0x01, 0x01
        /*0010*/ 	.byte	0x02, 0x03, 0x00, 0x00, 0x02, 0x06, 0x01, 0x00, 0x04, 0x0b, 0x08, 0x00, 0x09, 0x00, 0x00, 0x00
        /*0020*/ 	.byte	0x00, 0x00, 0x00, 0x00


//--------------------- .nv.info._Z3addiPfS_      --------------------------
	.section	.nv.info._Z3addiPfS_,"",@"SHT_CUDA_INFO"
	.sectionflags	@""
	.align	4


	//----- nvinfo : EIATTR_CUDA_API_VERSION
	.align		4
        /*0000*/ 	.byte	0x04, 0x37
        /*0002*/ 	.short	(.L_8 - .L_7)
.L_7:
        /*0004*/ 	.word	0x00000082


	//----- nvinfo : EIATTR_KPARAM_INFO
	.align		4
.L_8:
        /*0008*/ 	.byte	0x04, 0x17
        /*000a*/ 	.short	(.L_10 - .L_9)
.L_9:
        /*000c*/ 	.word	0x00000000
        /*0010*/ 	.short	0x0002
        /*0012*/ 	.short	0x0010
        /*0014*/ 	.byte	0x00, 0xf5, 0x21, 0x00


	//----- nvinfo : EIATTR_KPARAM_INFO
	.align		4
.L_10:
        /*0018*/ 	.byte	0x04, 0x17
        /*001a*/ 	.short	(.L_12 - .L_11)
.L_11:
        /*001c*/ 	.word	0x00000000
        /*0020*/ 	.short	0x0001
        /*0022*/ 	.short	0x0008
        /*0024*/ 	.byte	0x00, 0xf5, 0x21, 0x00


	//----- nvinfo : EIATTR_KPARAM_INFO
	.align		4
.L_12:
        /*0028*/ 	.byte	0x04, 0x17
        /*002a*/ 	.short	(.L_14 - .L_13)
.L_13:
        /*002c*/ 	.word	0x00000000
        /*0030*/ 	.short	0x0000
        /*0032*/ 	.short	0x0000
        /*0034*/ 	.byte	0x00, 0xf0, 0x11, 0x00


	//----- nvinfo : EIATTR_SPARSE_MMA_MASK
	.align		4
.L_14:
        /*0038*/ 	.byte	0x03, 0x50
        /*003a*/ 	.short	0x0000


	//----- nvinfo : EIATTR_MAXREG_COUNT
	.align		4
        /*003c*/ 	.byte	0x03, 0x1b
        /*003e*/ 	.short	0x00ff


	//----- nvinfo : EIATTR_EXTERNS
	.align		4
        /*0040*/ 	.byte	0x04, 0x0f
        /*0042*/ 	.short	(.L_16 - .L_15)


	//   ....[0]....
	.align		4
.L_15:
        /*0044*/ 	.word	index@(vprintf)


	//----- nvinfo : EIATTR_MERCURY_ISA_VERSION
	.align		4
.L_16:
        /*0048*/ 	.byte	0x03, 0x5f
        /*004a*/ 	.short	0x0101


	//----- nvinfo : EIATTR_VRC_CTA_INIT_COUNT
	.align		4
        /*004c*/ 	.byte	0x02, 0x4a
	.zero		1
	.zero		1


	//----- nvinfo : EIATTR_SYSCALL_OFFSETS
	.align		4
        /*0050*/ 	.byte	0x04, 0x46
        /*0052*/ 	.short	(.L_18 - .L_17)


	//   ....[0]....
.L_17:
        /*0054*/ 	.word	0x00000150


	//----- nvinfo : EIATTR_EXIT_INSTR_OFFSETS
	.align		4
.L_18:
        /*0058*/ 	.byte	0x04, 0x1c
        /*005a*/ 	.short	(.L_20 - .L_19)


	//   ....[0]....
.L_19:
        /*005c*/ 	.word	0x00000180


	//   ....[1]....
        /*0060*/ 	.word	0x000004b0


	//   ....[2]....
        /*0064*/ 	.word	0x000006f0


	//----- nvinfo : EIATTR_CRS_STACK_SIZE
	.align		4
.L_20:
        /*0068*/ 	.byte	0x04, 0x1e
        /*006a*/ 	.short	(.L_22 - .L_21)
.L_21:
        /*006c*/ 	.word	0x00000000


	//----- nvinfo : EIATTR_CBANK_PARAM_SIZE
	.align		4
.L_22:
        /*0070*/ 	.byte	0x03, 0x19
        /*0072*/ 	.short	0x0018


	//----- nvinfo : EIATTR_PARAM_CBANK
	.align		4
        /*0074*/ 	.byte	0x04, 0x0a
        /*0076*/ 	.short	(.L_24 - .L_23)
	.align		4
.L_23:
        /*0078*/ 	.word	index@(.nv.constant0._Z3addiPfS_)
        /*007c*/ 	.short	0x0380
        /*007e*/ 	.short	0x0018


	//----- nvinfo : EIATTR_SW_WAR
	.align		4
.L_24:
        /*0080*/ 	.byte	0x04, 0x36
        /*0082*/ 	.short	(.L_26 - .L_25)
.L_25:
        /*0084*/ 	.word	0x00000008
.L_26:


//--------------------- .nv.callgraph             --------------------------
	.section	.nv.callgraph,"",@"SHT_CUDA_CALLGRAPH"
	.align	4
	.sectionentsize	8
	.align		4
        /*0000*/ 	.word	0x00000000
	.align		4
        /*0004*/ 	.word	0xffffffff
	.align		4
        /*0008*/ 	.word	index@(_Z3addiPfS_)
	.align		4
        /*000c*/ 	.word	index@(vprintf)
	.align		4
        /*0010*/ 	.word	0x00000000
	.align		4
        /*0014*/ 	.word	0xfffffffe
	.align		4
        /*0018*/ 	.word	0x00000000
	.align		4
        /*001c*/ 	.word	0xfffffffd
	.align		4
        /*0020*/ 	.word	0x00000000
	.align		4
        /*0024*/ 	.word	0xfffffffc


//--------------------- .nv.constant4             --------------------------
	.section	.nv.constant4,"a",@progbits
	.align	8
	.align		8
.nv.constant4:
        /*0000*/ 	.dword	vprintf
	.align		8
        /*0008*/ 	.dword	$str


//--------------------- .text._Z3addiPfS_         --------------------------
	.section	.text._Z3addiPfS_,"ax",@progbits
	.align	128
        .global         _Z3addiPfS_
        .type           _Z3addiPfS_,@function
        .size           _Z3addiPfS_,(.L_x_6 - _Z3addiPfS_)
        .other          _Z3addiPfS_,@"STO_CUDA_ENTRY STV_DEFAULT"
_Z3addiPfS_:
.text._Z3addiPfS_:
[----:B------:R-:W0:Y:S01]  /*0000*/  LDC R1, c[0x0][0x37c] ;  /* 0x0000df00ff017b82 */ /* 0x000e220000000800 */
[----:B------:R-:W1:Y:S01]  /*0010*/  S2R R10, SR_TID.X ;  /* 0x00000000000a7919 */ /* 0x000e620000002100 */
[----:B------:R-:W2:Y:S06]  /*0020*/  LDCU UR5, c[0x0][0x2fc] ;  /* 0x00005f80ff0577ac */ /* 0x000eac0008000800 */
[----:B------:R-:W1:Y:S01]  /*0030*/  LDC R11, c[0x0][0x360] ;  /* 0x0000d800ff0b7b82 */ /* 0x000e620000000800 */
[----:B0-----:R-:W-:Y:S01]  /*0040*/  VIADD R1, R1, 0xffffffe8 ;  /* 0xffffffe801017836 */ /* 0x001fe20000000000 */
[----:B------:R-:W0:Y:S01]  /*0050*/  S2R R8, SR_CTAID.X ;  /* 0x0000000000087919 */ /* 0x000e220000002500 */
[----:B------:R-:W-:Y:S01]  /*0060*/  MOV R0, 0x0 ;  /* 0x0000000000007802 */ /* 0x000fe20000000f00 */
[----:B------:R-:W3:Y:S04]  /*0070*/  LDCU UR4, c[0x0][0x2f8] ;  /* 0x00005f00ff0477ac */ /* 0x000ee80008000800 */
[----:B------:R-:W4:Y:S01]  /*0080*/  LDC R9, c[0x0][0x370] ;  /* 0x0000dc00ff097b82 */ /* 0x000f220000000800 */
[----:B------:R-:W5:Y:S07]  /*0090*/  LDCU.64 UR6, c[0x4][0x8] ;  /* 0x01000100ff0677ac */ /* 0x000f6e0008000a00 */
[----:B------:R0:W0:Y:S01]  /*00a0*/  LDC.64 R2, c[0x4][R0] ;  /* 0x0100000000027b82 */ /* 0x0000220000000a00 */
[----:B---3--:R-:W-:Y:S01]  /*00b0*/  IADD3 R6, P0, PT, R1, UR4, RZ ;  /* 0x0000000401067c10 */ /* 0x008fe2000ff1e0ff */
[----:B-----5:R-:W-:Y:S01]  /*00c0*/  IMAD.U32 R4, RZ, RZ, UR6 ;  /* 0x00000006ff047e24 */ /* 0x020fe2000f8e00ff */
[----:B------:R-:W-:-:S03]  /*00d0*/  MOV R5, UR7 ;  /* 0x0000000700057c02 */ /* 0x000fc60008000f00 */
[----:B--2---:R-:W-:Y:S01]  /*00e0*/  IMAD.X R7, RZ, RZ, UR5, P0 ;  /* 0x00000005ff077e24 */ /* 0x004fe200080e06ff */
[----:B-1----:R1:W-:Y:S01]  /*00f0*/  STL.64 [R1], R10 ;  /* 0x0000000a01007387 */ /* 0x0023e20000100a00 */
[----:B----4-:R-:W-:Y:S02]  /*0100*/  IMAD R17, R11, R9, RZ ;  /* 0x000000090b117224 */ /* 0x010fe400078e02ff */
[----:B0-----:R-:W-:Y:S01]  /*0110*/  IMAD R16, R8, R11, R10 ;  /* 0x0000000b08107224 */ /* 0x001fe200078e020a */
[----:B------:R1:W-:Y:S04]  /*0120*/  STL.64 [R1+0x8], R8 ;  /* 0x0000080801007387 */ /* 0x0003e80000100a00 */
[----:B------:R1:W-:Y:S02]  /*0130*/  STL.64 [R1+0x10], R16 ;  /* 0x0000101001007387 */ /* 0x0003e40000100a00 */
[----:B------:R-:W-:-:S07]  /*0140*/  LEPC R20, `(.L_x_0) ;  /* 0x000000001014794e */ /* 0x000fce0000000000 */
[----:B-1----:R-:W-:Y:S05]  /*0150*/  CALL.ABS.NOINC R2 ;  /* 0x0000000002007343 */ /* 0x002fea0003c00000 */
.L_x_0:
[----:B------:R-:W0:Y:S02]  /*0160*/  LDC R3, c[0x0][0x380] ;  /* 0x0000e000ff037b82 */ /* 0x000e240000000800 */
[----:B0-----:R-:W-:-:S13]  /*0170*/  ISETP.GE.AND P0, PT, R16, R3, PT ;  /* 0x000000031000720c */ /* 0x001fda0003f06270 */
[----:B------:R-:W-:Y:S05]  /*0180*/  @P0 EXIT ;  /* 0x000000000000094d */ /* 0x000fea0003800000 */
[----:B------:R-:W0:Y:S01]  /*0190*/  I2F.U32.RP R6, R17 ;  /* 0x0000001100067306 */ /* 0x000e220000209000 */
[C---:B------:R-:W-:Y:S01]  /*01a0*/  IMAD.IADD R0, R17.reuse, 0x1, R16 ;  /* 0x0000000111007824 */ /* 0x040fe200078e0210 */
[----:B------:R-:W-:Y:S01]  /*01b0*/  IADD3 R9, PT, PT, RZ, -R17, RZ ;  /* 0x80000011ff097210 */ /* 0x000fe20007ffe0ff */
[----:B------:R-:W1:Y:S01]  /*01c0*/  LDC.64 R14, c[0x0][0x358] ;  /* 0x0000d600ff0e7b82 */ /* 0x000e620000000a00 */
[----:B------:R-:W-:Y:S01]  /*01d0*/  ISETP.NE.U32.AND P2, PT, R17, RZ, PT ;  /* 0x000000ff1100720c */ /* 0x000fe20003f45070 */
[----:B------:R-:W-:Y:S01]  /*01e0*/  BSSY.RECONVERGENT B0, `(.L_x_1) ;  /* 0x000002c000007945 */ /* 0x000fe20003800200 */
[CC--:B------:R-:W-:Y:S02]  /*01f0*/  ISETP.GE.AND P0, PT, R0.reuse, R3.reuse, PT ;  /* 0x000000030000720c */ /* 0x0c0fe40003f06270 */
[----:B------:R-:W-:Y:S02]  /*0200*/  VIMNMX R7, PT, PT, R0, R3, !PT ;  /* 0x0000000300077248 */ /* 0x000fe40007fe0100 */
[----:B------:R-:W-:-:S04]  /*0210*/  SEL R2, RZ, 0x1, P0 ;  /* 0x00000001ff027807 */ /* 0x000fc80000000000 */
[----:B------:R-:W-:Y:S01]  /*0220*/  IADD3 R0, PT, PT, R7, -R0, -R2 ;  /* 0x8000000007007210 */ /* 0x000fe20007ffe802 */
[----:B0-----:R-:W0:Y:S02]  /*0230*/  MUFU.RCP R6, R6 ;  /* 0x0000000600067308 */ /* 0x001e240000001000 */
[----:B0-----:R-:W-:-:S06]  /*0240*/  VIADD R4, R6, 0xffffffe ;  /* 0x0ffffffe06047836 */ /* 0x001fcc0000000000 */
[----:B------:R0:W2:Y:S02]  /*0250*/  F2I.FTZ.U32.TRUNC.NTZ R5, R4 ;  /* 0x0000000400057305 */ /* 0x0000a4000021f000 */
[----:B0-----:R-:W-:Y:S02]  /*0260*/  IMAD.MOV.U32 R4, RZ, RZ, RZ ;  /* 0x000000ffff047224 */ /* 0x001fe400078e00ff */
[----:B--2---:R-:W-:-:S04]  /*0270*/  IMAD R9, R9, R5, RZ ;  /* 0x0000000509097224 */ /* 0x004fc800078e02ff */
[----:B------:R-:W-:-:S06]  /*0280*/  IMAD.HI.U32 R5, R5, R9, R4 ;  /* 0x0000000905057227 */ /* 0x000fcc00078e0004 */
[----:B------:R-:W-:-:S05]  /*0290*/  IMAD.HI.U32 R5, R5, R0, RZ ;  /* 0x0000000005057227 */ /* 0x000fca00078e00ff */
[----:B------:R-:W-:-:S05]  /*02a0*/  IADD3 R4, PT, PT, -R5, RZ, RZ ;  /* 0x000000ff05047210 */ /* 0x000fca0007ffe1ff */
[----:B------:R-:W-:-:S05]  /*02b0*/  IMAD R0, R17, R4, R0 ;  /* 0x0000000411007224 */ /* 0x000fca00078e0200 */
[----:B------:R-:W-:-:S13]  /*02c0*/  ISETP.GE.U32.AND P0, PT, R0, R17, PT ;  /* 0x000000110000720c */ /* 0x000fda0003f06070 */
[----:B------:R-:W-:Y:S02]  /*02d0*/  @P0 IMAD.IADD R0, R0, 0x1, -R17 ;  /* 0x0000000100000824 */ /* 0x000fe400078e0a11 */
[----:B------:R-:W-:-:S03]  /*02e0*/  @P0 VIADD R5, R5, 0x1 ;  /* 0x0000000105050836 */ /* 0x000fc60000000000 */
[----:B------:R-:W-:-:S13]  /*02f0*/  ISETP.GE.U32.AND P1, PT, R0, R17, PT ;  /* 0x000000110000720c */ /* 0x000fda0003f26070 */
[----:B------:R-:W-:Y:S02]  /*0300*/  @P1 IADD3 R5, PT, PT, R5, 0x1, RZ ;  /* 0x0000000105051810 */ /* 0x000fe40007ffe0ff */
[----:B------:R-:W-:-:S05]  /*0310*/  @!P2 LOP3.LUT R5, RZ, R17, RZ, 0x33, !PT ;  /* 0x00000011ff05a212 */ /* 0x000fca00078e33ff */
[----:B------:R-:W-:-:S05]  /*0320*/  IMAD.IADD R0, R2, 0x1, R5 ;  /* 0x0000000102007824 */ /* 0x000fca00078e0205 */
[C---:B------:R-:W-:Y:S02]  /*0330*/  LOP3.LUT R2, R0.reuse, 0x3, RZ, 0xc0, !PT ;  /* 0x0000000300027812 */ /* 0x040fe400078ec0ff */
[----:B------:R-:W-:Y:S02]  /*0340*/  ISETP.GE.U32.AND P1, PT, R0, 0x3, PT ;  /* 0x000000030000780c */ /* 0x000fe40003f26070 */
[----:B------:R-:W-:-:S13]  /*0350*/  ISETP.NE.AND P0, PT, R2, 0x3, PT ;  /* 0x000000030200780c */ /* 0x000fda0003f05270 */
[----:B-1----:R-:W-:Y:S05]  /*0360*/  @!P0 BRA `(.L_x_2) ;  /* 0x00000000004c8947 */ /* 0x002fea0003800000 */
[----:B------:R-:W0:Y:S01]  /*0370*/  LDC.64 R8, c[0x0][0x390] ;  /* 0x0000e400ff087b82 */ /* 0x000e220000000a00 */
[----:B------:R-:W-:-:S04]  /*0380*/  IADD3 R0, PT, PT, R0, 0x1, RZ ;  /* 0x0000000100007810 */ /* 0x000fc80007ffe0ff */
[----:B------:R-:W-:-:S03]  /*0390*/  LOP3.LUT R0, R0, 0x3, RZ, 0xc0, !PT ;  /* 0x0000000300007812 */ /* 0x000fc600078ec0ff */
[----:B------:R-:W1:Y:S02]  /*03a0*/  LDC.64 R10, c[0x0][0x388] ;  /* 0x0000e200ff0a7b82 */ /* 0x000e640000000a00 */
[----:B------:R-:W-:-:S07]  /*03b0*/  IMAD.MOV R0, RZ, RZ, -R0 ;  /* 0x000000ffff007224 */ /* 0x000fce00078e0a00 */
.L_x_3:
[----:B------:R-:W-:Y:S01]  /*03c0*/  R2UR UR4, R14 ;  /* 0x000000000e0472ca */ /* 0x000fe200000e0000 */
[----:B-1----:R-:W-:Y:S01]  /*03d0*/  IMAD.WIDE R6, R16, 0x4, R10 ;  /* 0x0000000410067825 */ /* 0x002fe200078e020a */
[C---:B------:R-:W-:Y:S02]  /*03e0*/  R2UR UR5, R15.reuse ;  /* 0x000000000f0572ca */ /* 0x040fe400000e0000 */
[----:B------:R-:W-:Y:S01]  /*03f0*/  R2UR UR6, R14 ;  /* 0x000000000e0672ca */ /* 0x000fe200000e0000 */
[----:B0-2---:R-:W-:Y:S01]  /*0400*/  IMAD.WIDE R4, R16, 0x4, R8 ;  /* 0x0000000410047825 */ /* 0x005fe200078e0208 */
[----:B------:R-:W-:-:S09]  /*0410*/  R2UR UR7, R15 ;  /* 0x000000000f0772ca */ /* 0x000fd200000e0000 */
[----:B------:R-:W2:Y:S04]  /*0420*/  LDG.E R6, desc[UR4][R6.64] ;  /* 0x0000000406067981 */ /* 0x000ea8000c1e1900 */
[----:B------:R-:W2:Y:S01]  /*0430*/  LDG.E R13, desc[UR6][R4.64] ;  /* 0x00000006040d7981 */ /* 0x000ea2000c1e1900 */
[----:B------:R-:W-:Y:S01]  /*0440*/  IADD3 R0, PT, PT, R0, 0x1, RZ ;  /* 0x0000000100007810 */ /* 0x000fe20007ffe0ff */
[----:B------:R-:W-:-:S03]  /*0450*/  IMAD.IADD R16, R17, 0x1, R16 ;  /* 0x0000000111107824 */ /* 0x000fc600078e0210 */
[----:B------:R-:W-:Y:S01]  /*0460*/  ISETP.NE.AND P0, PT, R0, RZ, PT ;  /* 0x000000ff0000720c */ /* 0x000fe20003f05270 */
[----:B--2---:R-:W-:-:S05]  /*0470*/  FADD R13, R6, R13 ;  /* 0x0000000d060d7221 */ /* 0x004fca0000000000 */
[----:B------:R2:W-:Y:S07]  /*0480*/  STG.E desc[UR4][R4.64], R13 ;  /* 0x0000000d04007986 */ /* 0x0005ee000c101904 */
[----:B------:R-:W-:Y:S05]  /*0490*/  @P0 BRA `(.L_x_3) ;  /* 0xfffffffc00c80947 */ /* 0x000fea000383ffff */
.L_x_2:
[----:B------:R-:W-:Y:S05]  /*04a0*/  BSYNC.RECONVERGENT B0 ;  /* 0x0000000000007941 */ /* 0x000fea0003800200 */
.L_x_1:
[----:B------:R-:W-:Y:S05]  /*04b0*/  @!P1 EXIT ;  /* 0x000000000000994d */ /* 0x000fea0003800000 */
.L_x_4:
[----:B0-2---:R-:W0:Y:S01]  /*04c0*/  LDC.64 R4, c[0x0][0x388] ;  /* 0x0000e200ff047b82 */ /* 0x005e220000000a00 */
[C---:B------:R-:W-:Y:S02]  /*04d0*/  R2UR UR4, R14.reuse ;  /* 0x000000000e0472ca */ /* 0x040fe400000e0000 */
[C---:B------:R-:W-:Y:S02]  /*04e0*/  R2UR UR5, R15.reuse ;  /* 0x000000000f0572ca */ /* 0x040fe400000e0000 */
[----:B------:R-:W-:Y:S02]  /*04f0*/  R2UR UR6, R14 ;  /* 0x000000000e0672ca */ /* 0x000fe400000e0000 */
[----:B------:R-:W-:Y:S01]  /*0500*/  R2UR UR7, R15 ;  /* 0x000000000f0772ca */ /* 0x000fe200000e0000 */
[----:B------:R-:W1:Y:S01]  /*0510*/  LDC.64 R6, c[0x0][0x390] ;  /* 0x0000e400ff067b82 */ /* 0x000e620000000a00 */
[----:B0-----:R-:W-:-:S07]  /*0520*/  IMAD.WIDE R8, R16, 0x4, R4 ;  /* 0x0000000410087825 */ /* 0x001fce00078e0204 */
[----:B------:R-:W2:Y:S01]  /*0530*/  LDG.E R0, desc[UR4][R8.64] ;  /* 0x0000000408007981 */ /* 0x000ea2000c1e1900 */
[----:B-1----:R-:W-:-:S05]  /*0540*/  IMAD.WIDE R12, R16, 0x4, R6 ;  /* 0x00000004100c7825 */ /* 0x002fca00078e0206 */
[----:B------:R-:W2:Y:S01]  /*0550*/  LDG.E R5, desc[UR6][R12.64] ;  /* 0x000000060c057981 */ /* 0x000ea2000c1e1900 */
[----:B------:R-:W-:Y:S02]  /*0560*/  R2UR UR8, R14 ;  /* 0x000000000e0872ca */ /* 0x000fe400000e0000 */
[----:B------:R-:W-:Y:S01]  /*0570*/  R2UR UR9, R15 ;  /* 0x000000000f0972ca */ /* 0x000fe200000e0000 */
[----:B------:R-:W-:-:S04]  /*0580*/  IMAD.WIDE R6, R17, 0x4, R12 ;  /* 0x0000000411067825 */ /* 0x000fc800078e020c */
[----:B--2---:R-:W-:Y:S01]  /*0590*/  FADD R19, R0, R5 ;  /* 0x0000000500137221 */ /* 0x004fe20000000000 */
[----:B------:R-:W-:-:S04]  /*05a0*/  IMAD.WIDE R4, R17, 0x4, R8 ;  /* 0x0000000411047825 */ /* 0x000fc800078e0208 */
[----:B------:R0:W-:Y:S04]  /*05b0*/  STG.E desc[UR4][R12.64], R19 ;  /* 0x000000130c007986 */ /* 0x0001e8000c101904 */
[----:B------:R-:W2:Y:S04]  /*05c0*/  LDG.E R0, desc[UR6][R4.64] ;  /* 0x0000000604007981 */ /* 0x000ea8000c1e1900 */
[----:B------:R-:W2:Y:S01]  /*05d0*/  LDG.E R11, desc[UR8][R6.64] ;  /* 0x00000008060b7981 */ /* 0x000ea2000c1e1900 */
[----:B------:R-:W-:-:S04]  /*05e0*/  IMAD.WIDE R8, R17, 0x4, R4 ;  /* 0x0000000411087825 */ /* 0x000fc800078e0204 */
[----:B--2---:R-:W-:Y:S01]  /*05f0*/  FADD R21, R0, R11 ;  /* 0x0000000b00157221 */ /* 0x004fe20000000000 */
[----:B------:R-:W-:-:S04]  /*0600*/  IMAD.WIDE R10, R17, 0x4, R6 ;  /* 0x00000004110a7825 */ /* 0x000fc800078e0206 */
[----:B------:R1:W-:Y:S04]  /*0610*/  STG.E desc[UR4][R6.64], R21 ;  /* 0x0000001506007986 */ /* 0x0003e8000c101904 */
[----:B------:R-:W2:Y:S04]  /*0620*/  LDG.E R0, desc[UR6][R8.64] ;  /* 0x0000000608007981 */ /* 0x000ea8000c1e1900 */
[----:B0-----:R-:W2:Y:S01]  /*0630*/  LDG.E R13, desc[UR8][R10.64] ;  /* 0x000000080a0d7981 */ /* 0x001ea2000c1e1900 */
[C---:B------:R-:W-:Y:S01]  /*0640*/  IMAD.WIDE R4, R17.reuse, 0x4, R8 ;  /* 0x0000000411047825 */ /* 0x040fe200078e0208 */
[----:B------:R-:W-:-:S03]  /*0650*/  LEA R16, R17, R16, 0x2 ;  /* 0x0000001011107211 */ /* 0x000fc600078e10ff */
[----:B--2---:R-:W-:Y:S01]  /*0660*/  FADD R19, R0, R13 ;  /* 0x0000000d00137221 */ /* 0x004fe20000000000 */
[----:B------:R-:W-:-:S04]  /*0670*/  IMAD.WIDE R12, R17, 0x4, R10 ;  /* 0x00000004110c7825 */ /* 0x000fc800078e020a */
[----:B------:R0:W-:Y:S04]  /*0680*/  STG.E desc[UR4][R10.64], R19 ;  /* 0x000000130a007986 */ /* 0x0001e8000c101904 */
[----:B------:R-:W2:Y:S04]  /*0690*/  LDG.E R4, desc[UR6][R4.64] ;  /* 0x0000000604047981 */ /* 0x000ea8000c1e1900 */
[----:B-1----:R-:W2:Y:S01]  /*06a0*/  LDG.E R7, desc[UR8][R12.64] ;  /* 0x000000080c077981 */ /* 0x002ea2000c1e1900 */
[----:B------:R-:W-:Y:S01]  /*06b0*/  ISETP.GE.AND P0, PT, R16, R3, PT ;  /* 0x000000031000720c */ /* 0x000fe20003f06270 */
[----:B--2---:R-:W-:-:S05]  /*06c0*/  FADD R7, R4, R7 ;  /* 0x0000000704077221 */ /* 0x004fca0000000000 */
[----:B------:R0:W-:Y:S07]  /*06d0*/  STG.E desc[UR4][R12.64], R7 ;  /* 0x000000070c007986 */ /* 0x0001ee000c101904 */
[----:B------:R-:W-:Y:S05]  /*06e0*/  @!P0 BRA `(.L_x_4) ;  /* 0xfffffffc00748947 */ /* 0x000fea000383ffff */
[----:B------:R-:W-:Y:S05]  /*06f0*/  EXIT ;  /* 0x000000000000794d */ /* 0x000fea0003800000 */
.L_x_5:
[----:B------:R-:W-:-:S00]  /*0700*/  BRA `(.L_x_5) ;  /* 0xfffffffc00fc7947 */ /* 0x000fc0000383ffff */
[----:B------:R-:W-:-:S00]  /*0710*/  NOP ;  /* 0x0000000000007918 */ /* 0x000fc00000000000 */
        /* <DEDUP_REMOVED lines=14> */
.L_x_6:


//--------------------- .nv.global.init           --------------------------
	.section	.nv.global.init,"aw",@progbits
.nv.global.init:
	.type		$str,@object
	.size		$str,(.L_0 - $str)
$str:
        /*0000*/ 	.byte	0x74, 0x68, 0x72, 0x65, 0x61, 0x64, 0x20, 0x3d, 0x20, 0x25, 0x64, 0x2f, 0x25, 0x64, 0x2c, 0x20
        /*0010*/ 	.byte	0x62, 0x6c, 0x6f, 0x63, 0x6b, 0x20, 0x3d, 0x20, 0x25, 0x64, 0x2f, 0x25, 0x64, 0x2c, 0x20, 0x69
        /*0020*/ 	.byte	0x6e, 0x64, 0x65, 0x78, 0x20, 0x3d, 0x20, 0x25, 0x64, 0x2f, 0x25, 0x64, 0x20, 0x0a, 0x00
.L_0:


//--------------------- .nv.shared.reserved.0     --------------------------
	.section	.nv.shared.reserved.0,"aw",@nobits
	.weak		__nv_reservedSMEM_offset_0_alias
	.size		__nv_reservedSMEM_offset_0_alias, 0, 64
	.other		__nv_reservedSMEM_offset_0_alias,@"STO_CUDA_RESERVED_SHARED STV_DEFAULT"
__nv_reservedSMEM_offset_0_alias:
	.zero		0
	.zero		64


//--------------------- .nv.constant0._Z3addiPfS_ --------------------------
	.section	.nv.constant0._Z3addiPfS_,"a",@progbits
	.sectionflags	@""
	.align	4
.nv.constant0._Z3addiPfS_:
	.zero		920


//--------------------- SYMBOLS --------------------------

	.type		.nv.reservedSmem.offset0,@object
	.size		.nv.reservedSmem.offset0,0x4
	.type		vprintf,@function
